//
// Generated by NVIDIA NVVM Compiler
//
// Compiler Build ID: CL-36424714
// Cuda compilation tools, release 13.0, V13.0.88
// Based on NVVM 20.0.0
//

.version 9.0
.target sm_100
.address_size 64

	// .globl	_Z9threadingPKfS0_Pf

.visible .entry _Z9threadingPKfS0_Pf(
	.param .u64 .ptr .align 1 _Z9threadingPKfS0_Pf_param_0,
	.param .u64 .ptr .align 1 _Z9threadingPKfS0_Pf_param_1,
	.param .u64 .ptr .align 1 _Z9threadingPKfS0_Pf_param_2
)
{
	.reg .pred 	%p<5>;
	.reg .b32 	%r<18>;
	.reg .b32 	%f<52>;
	.reg .b64 	%rd<18>;

	ld.param.u64 	%rd5, [_Z9threadingPKfS0_Pf_param_0];
	ld.param.u64 	%rd6, [_Z9threadingPKfS0_Pf_param_1];
	ld.param.u64 	%rd7, [_Z9threadingPKfS0_Pf_param_2];
	mov.u32 	%r8, %ctaid.x;
	mov.u32 	%r9, %ntid.x;
	mov.u32 	%r10, %tid.x;
	mad.lo.s32 	%r1, %r8, %r9, %r10;
	mov.u32 	%r11, %ctaid.y;
	mov.u32 	%r12, %ntid.y;
	mov.u32 	%r13, %tid.y;
	mad.lo.s32 	%r2, %r11, %r12, %r13;
	setp.gt.u32 	%p1, %r2, 2047;
	setp.gt.s32 	%p2, %r1, 2047;
	or.pred  	%p3, %p1, %p2;
	@%p3 bra 	$L__BB0_4;
	shl.b32 	%r3, %r2, 11;
	mul.wide.u32 	%rd8, %r3, 4;
	cvta.to.global.u64 	%rd9, %rd5;
	add.s64 	%rd10, %rd8, %rd9;
	add.s64 	%rd17, %rd10, 32;
	cvta.to.global.u64 	%rd11, %rd6;
	add.s64 	%rd2, %rd11, 65536;
	mov.f32 	%f51, 0f00000000;
	mov.b32 	%r17, 0;
	mov.u32 	%r16, %r1;
$L__BB0_2:
	mul.wide.s32 	%rd12, %r16, 4;
	add.s64 	%rd13, %rd2, %rd12;
	ld.global.f32 	%f4, [%rd17+-32];
	ld.global.f32 	%f5, [%rd13+-65536];
	fma.rn.f32 	%f6, %f4, %f5, %f51;
	ld.global.f32 	%f7, [%rd17+-28];
	ld.global.f32 	%f8, [%rd13+-57344];
	fma.rn.f32 	%f9, %f7, %f8, %f6;
	ld.global.f32 	%f10, [%rd17+-24];
	ld.global.f32 	%f11, [%rd13+-49152];
	fma.rn.f32 	%f12, %f10, %f11, %f9;
	ld.global.f32 	%f13, [%rd17+-20];
	ld.global.f32 	%f14, [%rd13+-40960];
	fma.rn.f32 	%f15, %f13, %f14, %f12;
	ld.global.f32 	%f16, [%rd17+-16];
	ld.global.f32 	%f17, [%rd13+-32768];
	fma.rn.f32 	%f18, %f16, %f17, %f15;
	ld.global.f32 	%f19, [%rd17+-12];
	ld.global.f32 	%f20, [%rd13+-24576];
	fma.rn.f32 	%f21, %f19, %f20, %f18;
	ld.global.f32 	%f22, [%rd17+-8];
	ld.global.f32 	%f23, [%rd13+-16384];
	fma.rn.f32 	%f24, %f22, %f23, %f21;
	ld.global.f32 	%f25, [%rd17+-4];
	ld.global.f32 	%f26, [%rd13+-8192];
	fma.rn.f32 	%f27, %f25, %f26, %f24;
	ld.global.f32 	%f28, [%rd17];
	ld.global.f32 	%f29, [%rd13];
	fma.rn.f32 	%f30, %f28, %f29, %f27;
	ld.global.f32 	%f31, [%rd17+4];
	ld.global.f32 	%f32, [%rd13+8192];
	fma.rn.f32 	%f33, %f31, %f32, %f30;
	ld.global.f32 	%f34, [%rd17+8];
	ld.global.f32 	%f35, [%rd13+16384];
	fma.rn.f32 	%f36, %f34, %f35, %f33;
	ld.global.f32 	%f37, [%rd17+12];
	ld.global.f32 	%f38, [%rd13+24576];
	fma.rn.f32 	%f39, %f37, %f38, %f36;
	ld.global.f32 	%f40, [%rd17+16];
	ld.global.f32 	%f41, [%rd13+32768];
	fma.rn.f32 	%f42, %f40, %f41, %f39;
	ld.global.f32 	%f43, [%rd17+20];
	ld.global.f32 	%f44, [%rd13+40960];
	fma.rn.f32 	%f45, %f43, %f44, %f42;
	ld.global.f32 	%f46, [%rd17+24];
	ld.global.f32 	%f47, [%rd13+49152];
	fma.rn.f32 	%f48, %f46, %f47, %f45;
	ld.global.f32 	%f49, [%rd17+28];
	ld.global.f32 	%f50, [%rd13+57344];
	fma.rn.f32 	%f51, %f49, %f50, %f48;
	add.s32 	%r17, %r17, 16;
	add.s64 	%rd17, %rd17, 64;
	add.s32 	%r16, %r16, 32768;
	setp.ne.s32 	%p4, %r17, 2048;
	@%p4 bra 	$L__BB0_2;
	add.s32 	%r15, %r3, %r1;
	cvta.to.global.u64 	%rd14, %rd7;
	mul.wide.s32 	%rd15, %r15, 4;
	add.s64 	%rd16, %rd14, %rd15;
	st.global.f32 	[%rd16], %f51;
$L__BB0_4:
	ret;

}


// ===== COMPILED SASS (sm_100) =====

	.target	sm_100

	.elftype	@"ET_EXEC"


//--------------------- .note.nv.tkinfo           --------------------------
	.section	.note.nv.tkinfo,"",@"SHT_NOTE"
	.sectionflags	@"SHF_NOTE_NV_TKINFO"
	.tkinfo
        /*0018*/ 	.word	0x00000002
        /*0030*/ 	.string	""
        /*0030*/ 	.string	"ptxas"
        /*0030*/ 	.string	"Cuda compilation tools, release 13.0, V13.0.88"
        /*0030*/ 	.string	"Build cuda_13.0.r13.0/compiler.36424714_0"
        /*0030*/ 	.string	"-arch sm_100 -m 64 "



//--------------------- .note.nv.cuinfo           --------------------------
	.section	.note.nv.cuinfo,"",@"SHT_NOTE"
	.sectionflags	@"SHF_NOTE_NV_CUINFO"
        /*0018*/ 	.short	0x0002
        /*001a*/ 	.short	0x0064
        /*001c*/ 	.short	0x0082
	.zero		2


//--------------------- .nv.info                  --------------------------
	.section	.nv.info,"",@"SHT_CUDA_INFO"
	.align	4


	//----- nvinfo : EIATTR_REGCOUNT
	.align		4
        /*0000*/ 	.byte	0x04, 0x2f
        /*0002*/ 	.short	(.L_1 - .L_0)
	.align		4
.L_0:
        /*0004*/ 	.word	index@(_Z9threadingPKfS0_Pf)
        /*0008*/ 	.word	0x0000001f


	//----- nvinfo : EIATTR_FRAME_SIZE
	.align		4
.L_1:
        /*000c*/ 	.byte	0x04, 0x11
        /*000e*/ 	.short	(.L_3 - .L_2)
	.align		4
.L_2:
        /*0010*/ 	.word	index@(_Z9threadingPKfS0_Pf)
        /*0014*/ 	.word	0x00000000


	//----- nvinfo : EIATTR_MIN_STACK_SIZE
	.align		4
.L_3:
        /*0018*/ 	.byte	0x04, 0x12
        /*001a*/ 	.short	(.L_5 - .L_4)
	.align		4
.L_4:
        /*001c*/ 	.word	index@(_Z9threadingPKfS0_Pf)
        /*0020*/ 	.word	0x00000000
.L_5:


//--------------------- .nv.compat                --------------------------
	.section	.nv.compat,"",@"SHT_CUDA_COMPAT_INFO"
	.align	4
        /*0000*/ 	.byte	0x02, 0x09, 0x00, 0x00, 0x02, 0x02, 0x01, 0x00, 0x02, 0x05, 0x05, 0x00, 0x03, 0x07, 0x01, 0x01
        /*0010*/ 	.byte	0x02, 0x03, 0x00, 0x00, 0x02, 0x06, 0x01, 0x00, 0x04, 0x0b, 0x08, 0x00, 0x09, 0x00, 0x00, 0x00
        /*0020*/ 	.byte	0x00, 0x00, 0x00, 0x00


//--------------------- .nv.info._Z9threadingPKfS0_Pf --------------------------
	.section	.nv.info._Z9threadingPKfS0_Pf,"",@"SHT_CUDA_INFO"
	.sectionflags	@""
	.align	4


	//----- nvinfo : EIATTR_CUDA_API_VERSION
	.align		4
        /*0000*/ 	.byte	0x04, 0x37
        /*0002*/ 	.short	(.L_7 - .L_6)
.L_6:
        /*0004*/ 	.word	0x00000082


	//----- nvinfo : EIATTR_KPARAM_INFO
	.align		4
.L_7:
        /*0008*/ 	.byte	0x04, 0x17
        /*000a*/ 	.short	(.L_9 - .L_8)
.L_8:
        /*000c*/ 	.word	0x00000000
        /*0010*/ 	.short	0x0002
        /*0012*/ 	.short	0x0010
        /*0014*/ 	.byte	0x00, 0xf5, 0x21, 0x00


	//----- nvinfo : EIATTR_KPARAM_INFO
	.align		4
.L_9:
        /*0018*/ 	.byte	0x04, 0x17
        /*001a*/ 	.short	(.L_11 - .L_10)
.L_10:
        /*001c*/ 	.word	0x00000000
        /*0020*/ 	.short	0x0001
        /*0022*/ 	.short	0x0008
        /*0024*/ 	.byte	0x00, 0xf5, 0x21, 0x00


	//----- nvinfo : EIATTR_KPARAM_INFO
	.align		4
.L_11:
        /*0028*/ 	.byte	0x04, 0x17
        /*002a*/ 	.short	(.L_13 - .L_12)
.L_12:
        /*002c*/ 	.word	0x00000000
        /*0030*/ 	.short	0x0000
        /*0032*/ 	.short	0x0000
        /*0034*/ 	.byte	0x00, 0xf5, 0x21, 0x00


	//----- nvinfo : EIATTR_SPARSE_MMA_MASK
	.align		4
.L_13:
        /*0038*/ 	.byte	0x03, 0x50
        /*003a*/ 	.short	0x0000


	//----- nvinfo : EIATTR_MAXREG_COUNT
	.align		4
        /*003c*/ 	.byte	0x03, 0x1b
        /*003e*/ 	.short	0x00ff


	//----- nvinfo : EIATTR_MERCURY_ISA_VERSION
	.align		4
        /*0040*/ 	.byte	0x03, 0x5f
        /*0042*/ 	.short	0x0101


	//----- nvinfo : EIATTR_VRC_CTA_INIT_COUNT
	.align		4
        /*0044*/ 	.byte	0x02, 0x4a
	.zero		1
	.zero		1


	//----- nvinfo : EIATTR_EXIT_INSTR_OFFSETS
	.align		4
        /*0048*/ 	.byte	0x04, 0x1c
        /*004a*/ 	.short	(.L_15 - .L_14)


	//   ....[0]....
.L_14:
        /*004c*/ 	.word	0x000000b0


	//   ....[1]....
        /*0050*/ 	.word	0x00000550


	//----- nvinfo : EIATTR_CBANK_PARAM_SIZE
	.align		4
.L_15:
        /*0054*/ 	.byte	0x03, 0x19
        /*0056*/ 	.short	0x0018


	//----- nvinfo : EIATTR_PARAM_CBANK
	.align		4
        /*0058*/ 	.byte	0x04, 0x0a
        /*005a*/ 	.short	(.L_17 - .L_16)
	.align		4
.L_16:
        /*005c*/ 	.word	index@(.nv.constant0._Z9threadingPKfS0_Pf)
        /*0060*/ 	.short	0x0380
        /*0062*/ 	.short	0x0018


	//----- nvinfo : EIATTR_SW_WAR
	.align		4
.L_17:
        /*0064*/ 	.byte	0x04, 0x36
        /*0066*/ 	.short	(.L_19 - .L_18)
.L_18:
        /*0068*/ 	.word	0x00000008
.L_19:


//--------------------- .nv.callgraph             --------------------------
	.section	.nv.callgraph,"",@"SHT_CUDA_CALLGRAPH"
	.align	4
	.sectionentsize	8
	.align		4
        /*0000*/ 	.word	0x00000000
	.align		4
        /*0004*/ 	.word	0xffffffff
	.align		4
        /*0008*/ 	.word	0x00000000
	.align		4
        /*000c*/ 	.word	0xfffffffe
	.align		4
        /*0010*/ 	.word	0x00000000
	.align		4
        /*0014*/ 	.word	0xfffffffd
	.align		4
        /*0018*/ 	.word	0x00000000
	.align		4
        /*001c*/ 	.word	0xfffffffc


//--------------------- .text._Z9threadingPKfS0_Pf --------------------------
	.section	.text._Z9threadingPKfS0_Pf,"ax",@progbits
	.align	128
        .global         _Z9threadingPKfS0_Pf
        .type           _Z9threadingPKfS0_Pf,@function
        .size           _Z9threadingPKfS0_Pf,(.L_x_2 - _Z9threadingPKfS0_Pf)
        .other          _Z9threadingPKfS0_Pf,@"STO_CUDA_ENTRY STV_DEFAULT"
_Z9threadingPKfS0_Pf:
.text._Z9threadingPKfS0_Pf:
[----:B------:R-:W-:Y:S01]  /*0000*/  LDC R1, c[0x0][0x37c] ;  /* 0x0000df00ff017b82 */ /* 0x000fe20000000800 */
[----:B------:R-:W0:Y:S07]  /*0010*/  S2R R3, SR_TID.X ;  /* 0x0000000000037919 */ /* 0x000e2e0000002100 */
[----:B------:R-:W0:Y:S01]  /*0020*/  S2UR UR4, SR_CTAID.X ;  /* 0x00000000000479c3 */ /* 0x000e220000002500 */
[----:B------:R-:W1:Y:S07]  /*0030*/  S2R R2, SR_TID.Y ;  /* 0x0000000000027919 */ /* 0x000e6e0000002200 */
[----:B------:R-:W0:Y:S08]  /*0040*/  LDC R0, c[0x0][0x360] ;  /* 0x0000d800ff007b82 */ /* 0x000e300000000800 */
[----:B------:R-:W1:Y:S08]  /*0050*/  S2UR UR5, SR_CTAID.Y ;  /* 0x00000000000579c3 */ /* 0x000e700000002600 */
[----:B------:R-:W1:Y:S01]  /*0060*/  LDC R7, c[0x0][0x364] ;  /* 0x0000d900ff077b82 */ /* 0x000e620000000800 */
[----:B0-----:R-:W-:-:S05]  /*0070*/  IMAD R0, R0, UR4, R3 ;  /* 0x0000000400007c24 */ /* 0x001fca000f8e0203 */
[----:B------:R-:W-:Y:S01]  /*0080*/  ISETP.GT.AND P0, PT, R0, 0x7ff, PT ;  /* 0x000007ff0000780c */ /* 0x000fe20003f04270 */
[----:B-1----:R-:W-:-:S05]  /*0090*/  IMAD R7, R7, UR5, R2 ;  /* 0x0000000507077c24 */ /* 0x002fca000f8e0202 */
[----:B------:R-:W-:-:S13]  /*00a0*/  ISETP.GT.U32.OR P0, PT, R7, 0x7ff, P0 ;  /* 0x000007ff0700780c */ /* 0x000fda0000704470 */
[----:B------:R-:W-:Y:S05]  /*00b0*/  @P0 EXIT ;  /* 0x000000000000094d */ /* 0x000fea0003800000 */
[----:B------:R-:W0:Y:S01]  /*00c0*/  LDC.64 R2, c[0x0][0x380] ;  /* 0x0000e000ff027b82 */ /* 0x000e220000000a00 */
[----:B------:R-:W1:Y:S01]  /*00d0*/  LDCU.64 UR6, c[0x0][0x388] ;  /* 0x00007100ff0677ac */ /* 0x000e620008000a00 */
[----:B------:R-:W-:Y:S01]  /*00e0*/  SHF.L.U32 R7, R7, 0xb, RZ ;  /* 0x0000000b07077819 */ /* 0x000fe200000006ff */
[----:B------:R-:W-:Y:S01]  /*00f0*/  HFMA2 R14, -RZ, RZ, 0, 0 ;  /* 0x00000000ff0e7431 */ /* 0x000fe200000001ff */
[----:B------:R-:W-:Y:S01]  /*0100*/  MOV R6, R0 ;  /* 0x0000000000067202 */ /* 0x000fe20000000f00 */
[----:B------:R-:W2:Y:S01]  /*0110*/  LDCU.64 UR8, c[0x0][0x358] ;  /* 0x00006b00ff0877ac */ /* 0x000ea20008000a00 */
[----:B------:R-:W-:Y:S01]  /*0120*/  UMOV UR4, URZ ;  /* 0x000000ff00047c82 */ /* 0x000fe20008000000 */
[----:B-1----:R-:W-:-:S04]  /*0130*/  UIADD3 UR5, UP0, UPT, UR6, 0x10000, URZ ;  /* 0x0001000006057890 */ /* 0x002fc8000ff1e0ff */
[----:B------:R-:W-:Y:S01]  /*0140*/  UIADD3.X UR6, UPT, UPT, URZ, UR7, URZ, UP0, !UPT ;  /* 0x00000007ff067290 */ /* 0x000fe200087fe4ff */
[----:B0-----:R-:W-:-:S03]  /*0150*/  IMAD.WIDE.U32 R2, R7, 0x4, R2 ;  /* 0x0000000407027825 */ /* 0x001fc600078e0002 */
[----:B------:R-:W-:-:S04]  /*0160*/  IADD3 R4, P0, PT, R2, 0x20, RZ ;  /* 0x0000002002047810 */ /* 0x000fc80007f1e0ff */
[----:B--2---:R-:W-:-:S09]  /*0170*/  IADD3.X R5, PT, PT, RZ, R3, RZ, P0, !PT ;  /* 0x00000003ff057210 */ /* 0x004fd200007fe4ff */
.L_x_0:
[----:B------:R-:W-:Y:S01]  /*0180*/  MOV R2, UR5 ;  /* 0x0000000500027c02 */ /* 0x000fe20008000f00 */
[----:B------:R-:W2:Y:S01]  /*0190*/  LDG.E R15, desc[UR8][R4.64+-0x20] ;  /* 0xffffe008040f7981 */ /* 0x000ea2000c1e1900 */
[----:B------:R-:W-:-:S03]  /*01a0*/  MOV R3, UR6 ;  /* 0x0000000600037c02 */ /* 0x000fc60008000f00 */
[----:B------:R-:W3:Y:S01]  /*01b0*/  LDG.E R24, desc[UR8][R4.64+-0x1c] ;  /* 0xffffe40804187981 */ /* 0x000ee2000c1e1900 */
[----:B------:R-:W-:-:S03]  /*01c0*/  IMAD.WIDE R2, R6, 0x4, R2 ;  /* 0x0000000406027825 */ /* 0x000fc600078e0202 */
[----:B------:R-:W4:Y:S04]  /*01d0*/  LDG.E R19, desc[UR8][R4.64+-0x18] ;  /* 0xffffe80804137981 */ /* 0x000f28000c1e1900 */
[----:B------:R-:W2:Y:S04]  /*01e0*/  LDG.E R16, desc[UR8][R2.64+-0x10000] ;  /* 0xff00000802107981 */ /* 0x000ea8000c1e1900 */
[----:B------:R-:W3:Y:S04]  /*01f0*/  LDG.E R25, desc[UR8][R2.64+-0xe000] ;  /* 0xff20000802197981 */ /* 0x000ee8000c1e1900 */
[----:B------:R-:W4:Y:S04]  /*0200*/  LDG.E R18, desc[UR8][R2.64+-0xc000] ;  /* 0xff40000802127981 */ /* 0x000f28000c1e1900 */
[----:B------:R-:W5:Y:S04]  /*0210*/  LDG.E R20, desc[UR8][R4.64+-0x14] ;  /* 0xffffec0804147981 */ /* 0x000f68000c1e1900 */
        /* <DEDUP_REMOVED lines=11> */
[----:B------:R-:W5:Y:S01]  /*02d0*/  LDG.E R26, desc[UR8][R4.64+0x1c] ;  /* 0x00001c08041a7981 */ /* 0x000f62000c1e1900 */
[----:B--2---:R-:W-:-:S03]  /*02e0*/  FFMA R15, R15, R16, R14 ;  /* 0x000000100f0f7223 */ /* 0x004fc6000000000e */
[----:B------:R-:W2:Y:S01]  /*02f0*/  LDG.E R16, desc[UR8][R4.64] ;  /* 0x0000000804107981 */ /* 0x000ea2000c1e1900 */
[----:B---3--:R-:W-:-:S03]  /*0300*/  FFMA R24, R24, R25, R15 ;  /* 0x0000001918187223 */ /* 0x008fc6000000000f */
[----:B------:R-:W3:Y:S01]  /*0310*/  LDG.E R14, desc[UR8][R4.64+0x4] ;  /* 0x00000408040e7981 */ /* 0x000ee2000c1e1900 */
[----:B----4-:R-:W-:-:S03]  /*0320*/  FFMA R25, R19, R18, R24 ;  /* 0x0000001213197223 */ /* 0x010fc60000000018 */
[----:B------:R-:W3:Y:S04]  /*0330*/  LDG.E R15, desc[UR8][R2.64+0x2000] ;  /* 0x00200008020f7981 */ /* 0x000ee8000c1e1900 */
[----:B------:R-:W4:Y:S01]  /*0340*/  LDG.E R18, desc[UR8][R4.64+0x8] ;  /* 0x0000080804127981 */ /* 0x000f22000c1e1900 */
[----:B-----5:R-:W-:-:S03]  /*0350*/  FFMA R25, R20, R21, R25 ;  /* 0x0000001514197223 */ /* 0x020fc60000000019 */
[----:B------:R-:W4:Y:S04]  /*0360*/  LDG.E R19, desc[UR8][R2.64+0x4000] ;  /* 0x0040000802137981 */ /* 0x000f28000c1e1900 */
[----:B------:R-:W5:Y:S01]  /*0370*/  LDG.E R20, desc[UR8][R4.64+0xc] ;  /* 0x00000c0804147981 */ /* 0x000f62000c1e1900 */
[----:B------:R-:W-:-:S03]  /*0380*/  FFMA R25, R22, R23, R25 ;  /* 0x0000001716197223 */ /* 0x000fc60000000019 */
[----:B------:R-:W5:Y:S04]  /*0390*/  LDG.E R21, desc[UR8][R2.64+0x6000] ;  /* 0x0060000802157981 */ /* 0x000f68000c1e1900 */
[----:B------:R-:W5:Y:S04]  /*03a0*/  LDG.E R22, desc[UR8][R4.64+0x10] ;  /* 0x0000100804167981 */ /* 0x000f68000c1e1900 */
[----:B------:R-:W5:Y:S01]  /*03b0*/  LDG.E R23, desc[UR8][R2.64+0x8000] ;  /* 0x0080000802177981 */ /* 0x000f62000c1e1900 */
[----:B------:R-:W-:-:S03]  /*03c0*/  FFMA R28, R12, R13, R25 ;  /* 0x0000000d0c1c7223 */ /* 0x000fc60000000019 */
[----:B------:R-:W5:Y:S04]  /*03d0*/  LDG.E R24, desc[UR8][R4.64+0x14] ;  /* 0x0000140804187981 */ /* 0x000f68000c1e1900 */
[----:B------:R-:W5:Y:S04]  /*03e0*/  LDG.E R25, desc[UR8][R2.64+0xa000] ;  /* 0x00a0000802197981 */ /* 0x000f68000c1e1900 */
[----:B------:R0:W5:Y:S04]  /*03f0*/  LDG.E R13, desc[UR8][R4.64+0x18] ;  /* 0x00001808040d7981 */ /* 0x000168000c1e1900 */
[----:B------:R-:W5:Y:S01]  /*0400*/  LDG.E R12, desc[UR8][R2.64+0xc000] ;  /* 0x00c00008020c7981 */ /* 0x000f62000c1e1900 */
[----:B------:R-:W-:-:S04]  /*0410*/  FFMA R9, R9, R8, R28 ;  /* 0x0000000809097223 */ /* 0x000fc8000000001c */
[----:B------:R-:W-:Y:S01]  /*0420*/  FFMA R9, R10, R11, R9 ;  /* 0x0000000b0a097223 */ /* 0x000fe20000000009 */
[----:B------:R-:W-:-:S04]  /*0430*/  UIADD3 UR4, UPT, UPT, UR4, 0x10, URZ ;  /* 0x0000001004047890 */ /* 0x000fc8000fffe0ff */
[----:B------:R-:W-:Y:S01]  /*0440*/  UISETP.NE.AND UP0, UPT, UR4, 0x800, UPT ;  /* 0x000008000400788c */ /* 0x000fe2000bf05270 */
[----:B0-----:R-:W-:Y:S02]  /*0450*/  IADD3 R4, P0, PT, R4, 0x40, RZ ;  /* 0x0000004004047810 */ /* 0x001fe40007f1e0ff */
[----:B------:R-:W-:Y:S02]  /*0460*/  IADD3 R6, PT, PT, R6, 0x8000, RZ ;  /* 0x0000800006067810 */ /* 0x000fe40007ffe0ff */
[----:B------:R-:W-:Y:S01]  /*0470*/  IADD3.X R5, PT, PT, RZ, R5, RZ, P0, !PT ;  /* 0x00000005ff057210 */ /* 0x000fe200007fe4ff */
[----:B--2---:R-:W-:-:S04]  /*0480*/  FFMA R9, R16, R17, R9 ;  /* 0x0000001110097223 */ /* 0x004fc80000000009 */
[----:B---3--:R-:W-:-:S04]  /*0490*/  FFMA R9, R14, R15, R9 ;  /* 0x0000000f0e097223 */ /* 0x008fc80000000009 */
[----:B----4-:R-:W-:-:S04]  /*04a0*/  FFMA R9, R18, R19, R9 ;  /* 0x0000001312097223 */ /* 0x010fc80000000009 */
[----:B-----5:R-:W-:-:S04]  /*04b0*/  FFMA R9, R20, R21, R9 ;  /* 0x0000001514097223 */ /* 0x020fc80000000009 */
[----:B------:R-:W-:-:S04]  /*04c0*/  FFMA R9, R22, R23, R9 ;  /* 0x0000001716097223 */ /* 0x000fc80000000009 */
[----:B------:R-:W-:-:S04]  /*04d0*/  FFMA R24, R24, R25, R9 ;  /* 0x0000001918187223 */ /* 0x000fc80000000009 */
[----:B------:R-:W-:-:S04]  /*04e0*/  FFMA R13, R13, R12, R24 ;  /* 0x0000000c0d0d7223 */ /* 0x000fc80000000018 */
[----:B------:R-:W-:Y:S01]  /*04f0*/  FFMA R14, R26, R27, R13 ;  /* 0x0000001b1a0e7223 */ /* 0x000fe2000000000d */
[----:B------:R-:W-:Y:S06]  /*0500*/  BRA.U UP0, `(.L_x_0) ;  /* 0xfffffffd001c7547 */ /* 0x000fec000b83ffff */
[----:B------:R-:W0:Y:S01]  /*0510*/  LDC.64 R2, c[0x0][0x390] ;  /* 0x0000e400ff027b82 */ /* 0x000e220000000a00 */
[----:B------:R-:W-:-:S05]  /*0520*/  IADD3 R7, PT, PT, R0, R7, RZ ;  /* 0x0000000700077210 */ /* 0x000fca0007ffe0ff */
[----:B0-----:R-:W-:-:S05]  /*0530*/  IMAD.WIDE R2, R7, 0x4, R2 ;  /* 0x0000000407027825 */ /* 0x001fca00078e0202 */
[----:B------:R-:W-:Y:S01]  /*0540*/  STG.E desc[UR8][R2.64], R14 ;  /* 0x0000000e02007986 */ /* 0x000fe2000c101908 */
[----:B------:R-:W-:Y:S05]  /*0550*/  EXIT ;  /* 0x000000000000794d */ /* 0x000fea0003800000 */
.L_x_1:
[----:B------:R-:W-:-:S00]  /*0560*/  BRA `(.L_x_1) ;  /* 0xfffffffc00fc7947 */ /* 0x000fc0000383ffff */
[----:B------:R-:W-:-:S00]  /*0570*/  NOP ;  /* 0x0000000000007918 */ /* 0x000fc00000000000 */
        /* <DEDUP_REMOVED lines=8> */
.L_x_2:


//--------------------- .nv.shared.reserved.0     --------------------------
	.section	.nv.shared.reserved.0,"aw",@nobits
	.weak		__nv_reservedSMEM_offset_0_alias
	.size		__nv_reservedSMEM_offset_0_alias, 0, 64
	.other		__nv_reservedSMEM_offset_0_alias,@"STO_CUDA_RESERVED_SHARED STV_DEFAULT"
__nv_reservedSMEM_offset_0_alias:
	.zero		0
	.zero		64


//--------------------- .nv.constant0._Z9threadingPKfS0_Pf --------------------------
	.section	.nv.constant0._Z9threadingPKfS0_Pf,"a",@progbits
	.sectionflags	@""
	.align	4
.nv.constant0._Z9threadingPKfS0_Pf:
	.zero		920


//--------------------- SYMBOLS --------------------------

	.type		.nv.reservedSmem.offset0,@object
	.size		.nv.reservedSmem.offset0,0x4
